	.headerflags	@"EF_CUDA_TEXMODE_UNIFIED EF_CUDA_64BIT_ADDRESS EF_CUDA_ACCELERATORS EF_CUDA_SM90 EF_CUDA_VIRTUAL_SM(EF_CUDA_SM90)"
	.elftype	@"ET_EXEC"


//--------------------- .nv.info                  --------------------------
	.section	.nv.info,"",@"SHT_CUDA_INFO"
	.align	4


	//----- nvinfo : EIATTR_REGCOUNT
	.align		4
        /*0000*/ 	.byte	0x04, 0x2f
        /*0002*/ 	.short	(.L_3 - .L_2)
	.align		4
.L_2:
        /*0004*/ 	.word	index@(triton_poi_fused__native_batch_norm_legit_no_training_silu_0)
        /*0008*/ 	.word	0x00000020


	//----- nvinfo : EIATTR_MIN_STACK_SIZE
	.align		4
.L_3:
        /*000c*/ 	.byte	0x04, 0x12
        /*000e*/ 	.short	(.L_5 - .L_4)
	.align		4
.L_4:
        /*0010*/ 	.word	index@(triton_poi_fused__native_batch_norm_legit_no_training_silu_0)
        /*0014*/ 	.word	0x00000000


	//----- nvinfo : EIATTR_FRAME_SIZE
	.align		4
.L_5:
        /*0018*/ 	.byte	0x04, 0x11
        /*001a*/ 	.short	(.L_7 - .L_6)
	.align		4
.L_6:
        /*001c*/ 	.word	index@(triton_poi_fused__native_batch_norm_legit_no_training_silu_0)
        /*0020*/ 	.word	0x00000000


	//----- nvinfo : EIATTR_MIN_STACK_SIZE
	.align		4
.L_7:
        /*0024*/ 	.byte	0x04, 0x12
        /*0026*/ 	.short	(.L_9 - .L_8)
	.align		4
.L_8:
        /*0028*/ 	.word	index@(triton_poi_fused__native_batch_norm_legit_no_training_silu_0)
        /*002c*/ 	.word	0x00000000
.L_9:


//--------------------- .nv.info.triton_poi_fused__native_batch_norm_legit_no_training_silu_0 --------------------------
	.section	.nv.info.triton_poi_fused__native_batch_norm_legit_no_training_silu_0,"",@"SHT_CUDA_INFO"
	.sectionflags	@""
	.align	4


	//----- nvinfo : EIATTR_CUDA_API_VERSION
	.align		4
        /*0000*/ 	.byte	0x04, 0x37
        /*0002*/ 	.short	(.L_11 - .L_10)
.L_10:
        /*0004*/ 	.word	0x0000007c


	//----- nvinfo : EIATTR_KPARAM_INFO
	.align		4
.L_11:
        /*0008*/ 	.byte	0x04, 0x17
        /*000a*/ 	.short	(.L_13 - .L_12)
.L_12:
        /*000c*/ 	.word	0x00000000
        /*0010*/ 	.short	0x0006
        /*0012*/ 	.short	0x0030
        /*0014*/ 	.byte	0x00, 0xf0, 0x11, 0x00


	//----- nvinfo : EIATTR_KPARAM_INFO
	.align		4
.L_13:
        /*0018*/ 	.byte	0x04, 0x17
        /*001a*/ 	.short	(.L_15 - .L_14)
.L_14:
        /*001c*/ 	.word	0x00000000
        /*0020*/ 	.short	0x0005
        /*0022*/ 	.short	0x0028
        /*0024*/ 	.byte	0x00, 0xf4, 0x21, 0x00


	//----- nvinfo : EIATTR_KPARAM_INFO
	.align		4
.L_15:
        /*0028*/ 	.byte	0x04, 0x17
        /*002a*/ 	.short	(.L_17 - .L_16)
.L_16:
        /*002c*/ 	.word	0x00000000
        /*0030*/ 	.short	0x0004
        /*0032*/ 	.short	0x0020
        /*0034*/ 	.byte	0x00, 0xf4, 0x21, 0x00


	//----- nvinfo : EIATTR_KPARAM_INFO
	.align		4
.L_17:
        /*0038*/ 	.byte	0x04, 0x17
        /*003a*/ 	.short	(.L_19 - .L_18)
.L_18:
        /*003c*/ 	.word	0x00000000
        /*0040*/ 	.short	0x0003
        /*0042*/ 	.short	0x0018
        /*0044*/ 	.byte	0x00, 0xf4, 0x21, 0x00


	//----- nvinfo : EIATTR_KPARAM_INFO
	.align		4
.L_19:
        /*0048*/ 	.byte	0x04, 0x17
        /*004a*/ 	.short	(.L_21 - .L_20)
.L_20:
        /*004c*/ 	.word	0x00000000
        /*0050*/ 	.short	0x0002
        /*0052*/ 	.short	0x0010
        /*0054*/ 	.byte	0x00, 0xf4, 0x21, 0x00


	//----- nvinfo : EIATTR_KPARAM_INFO
	.align		4
.L_21:
        /*0058*/ 	.byte	0x04, 0x17
        /*005a*/ 	.short	(.L_23 - .L_22)
.L_22:
        /*005c*/ 	.word	0x00000000
        /*0060*/ 	.short	0x0001
        /*0062*/ 	.short	0x0008
        /*0064*/ 	.byte	0x00, 0xf4, 0x21, 0x00


	//----- nvinfo : EIATTR_KPARAM_INFO
	.align		4
.L_23:
        /*0068*/ 	.byte	0x04, 0x17
        /*006a*/ 	.short	(.L_25 - .L_24)
.L_24:
        /*006c*/ 	.word	0x00000000
        /*0070*/ 	.short	0x0000
        /*0072*/ 	.short	0x0000
        /*0074*/ 	.byte	0x00, 0xf4, 0x21, 0x00


	//----- nvinfo : EIATTR_SPARSE_MMA_MASK
	.align		4
.L_25:
        /*0078*/ 	.byte	0x03, 0x50
        /*007a*/ 	.short	0x0000


	//----- nvinfo : EIATTR_MAXREG_COUNT
	.align		4
        /*007c*/ 	.byte	0x03, 0x1b
        /*007e*/ 	.short	0x00ff


	//----- nvinfo : EIATTR_EXIT_INSTR_OFFSETS
	.align		4
        /*0080*/ 	.byte	0x04, 0x1c
        /*0082*/ 	.short	(.L_27 - .L_26)


	//   ....[0]....
.L_26:
        /*0084*/ 	.word	0x00000c40


	//----- nvinfo : EIATTR_REQNTID
	.align		4
.L_27:
        /*0088*/ 	.byte	0x04, 0x10
        /*008a*/ 	.short	(.L_29 - .L_28)
.L_28:
        /*008c*/ 	.word	0x00000080
        /*0090*/ 	.word	0x00000001
        /*0094*/ 	.word	0x00000001


	//----- nvinfo : EIATTR_CBANK_PARAM_SIZE
	.align		4
.L_29:
        /*0098*/ 	.byte	0x03, 0x19
        /*009a*/ 	.short	0x0034


	//----- nvinfo : EIATTR_PARAM_CBANK
	.align		4
        /*009c*/ 	.byte	0x04, 0x0a
        /*009e*/ 	.short	(.L_31 - .L_30)
	.align		4
.L_30:
        /*00a0*/ 	.word	index@(.nv.constant0.triton_poi_fused__native_batch_norm_legit_no_training_silu_0)
        /*00a4*/ 	.short	0x0210
        /*00a6*/ 	.short	0x0034


	//----- nvinfo : EIATTR_SW_WAR
	.align		4
.L_31:
        /*00a8*/ 	.byte	0x04, 0x36
        /*00aa*/ 	.short	(.L_33 - .L_32)
.L_32:
        /*00ac*/ 	.word	0x00000008
.L_33:


//--------------------- .nv.callgraph             --------------------------
	.section	.nv.callgraph,"",@"SHT_CUDA_CALLGRAPH"
	.align	4
	.sectionentsize	8
	.align		4
        /*0000*/ 	.word	0x00000000
	.align		4
        /*0004*/ 	.word	0xffffffff
	.align		4
        /*0008*/ 	.word	0x00000000
	.align		4
        /*000c*/ 	.word	0xfffffffe
	.align		4
        /*0010*/ 	.word	0x00000000
	.align		4
        /*0014*/ 	.word	0xfffffffd
	.align		4
        /*0018*/ 	.word	0x00000000
	.align		4
        /*001c*/ 	.word	0xfffffffc


//--------------------- .nv.constant4             --------------------------
	.section	.nv.constant4,"a",@progbits
	.align	8
	.align		8
.nv.constant4:
        /*0000*/ 	.dword	_$_str
	.align		8
        /*0008*/ 	.dword	_$_str_$_2


//--------------------- .text.triton_poi_fused__native_batch_norm_legit_no_training_silu_0 --------------------------
	.section	.text.triton_poi_fused__native_batch_norm_legit_no_training_silu_0,"ax",@progbits
	.align	128
        .global         triton_poi_fused__native_batch_norm_legit_no_training_silu_0
        .type           triton_poi_fused__native_batch_norm_legit_no_training_silu_0,@function
        .size           triton_poi_fused__native_batch_norm_legit_no_training_silu_0,(.L_x_1 - triton_poi_fused__native_batch_norm_legit_no_training_silu_0)
        .other          triton_poi_fused__native_batch_norm_legit_no_training_silu_0,@"STO_CUDA_ENTRY STV_DEFAULT"
triton_poi_fused__native_batch_norm_legit_no_training_silu_0:
.text.triton_poi_fused__native_batch_norm_legit_no_training_silu_0:
[----:B------:R-:W-:Y:S01]  /*0000*/  LDC R1, c[0x0][0x28] ;  /* 0x00000a00ff017b82 */ /* 0x000fe20000000800 */
[----:B------:R-:W1:Y:S01]  /*0010*/  S2R R0, SR_TID.X ;  /* 0x0000000000007919 */ /* 0x000e620000002100 */
[----:B------:R-:W-:-:S06]  /*0020*/  ULDC.64 UR4, c[0x0][0x208] ;  /* 0x0000820000047ab9 */ /* 0x000fcc0000000a00 */
[----:B------:R-:W2:Y:S01]  /*0030*/  LDC.64 R8, c[0x0][0x220] ;  /* 0x00008800ff087b82 */ /* 0x000ea20000000a00 */
[----:B------:R-:W3:Y:S07]  /*0040*/  S2R R3, SR_CTAID.X ;  /* 0x0000000000037919 */ /* 0x000eee0000002500 */
[----:B------:R-:W4:Y:S08]  /*0050*/  LDC.64 R18, c[0x0][0x218] ;  /* 0x00008600ff127b82 */ /* 0x000f300000000a00 */
[----:B------:R-:W5:Y:S01]  /*0060*/  LDC.64 R12, c[0x0][0x238] ;  /* 0x00008e00ff0c7b82 */ /* 0x000f620000000a00 */
[----:B-1----:R-:W-:-:S02]  /*0070*/  SHF.L.U32 R0, R0, 0x2, RZ ;  /* 0x0000000200007819 */ /* 0x002fc400000006ff */
[----:B---3--:R-:W-:Y:S02]  /*0080*/  SHF.R.S32.HI R5, RZ, 0x15, R3 ;  /* 0x00000015ff057819 */ /* 0x008fe40000011403 */
[----:B------:R-:W-:Y:S02]  /*0090*/  LOP3.LUT R0, R0, 0x1fc, RZ, 0xc0, !PT ;  /* 0x000001fc00007812 */ /* 0x000fe400078ec0ff */
[----:B------:R-:W-:Y:S02]  /*00a0*/  SGXT R5, R5, 0x1 ;  /* 0x000000010505781a */ /* 0x000fe40000000200 */
[----:B------:R-:W-:Y:S02]  /*00b0*/  LEA R0, R3, R0, 0xa ;  /* 0x0000000003007211 */ /* 0x000fe400078e50ff */
[----:B------:R-:W1:Y:S02]  /*00c0*/  LDC.64 R2, c[0x0][0x228] ;  /* 0x00008a00ff027b82 */ /* 0x000e640000000a00 */
[----:B------:R-:W-:-:S04]  /*00d0*/  LEA.HI R6, R5, R0, RZ, 0xc ;  /* 0x0000000005067211 */ /* 0x000fc800078f60ff */
[----:B------:R-:W-:Y:S02]  /*00e0*/  SHF.R.S32.HI R11, RZ, 0xc, R6 ;  /* 0x0000000cff0b7819 */ /* 0x000fe40000011406 */
[----:B------:R-:W-:Y:S02]  /*00f0*/  IADD3 R6, R6, 0x200, RZ ;  /* 0x0000020006067810 */ /* 0x000fe40007ffe0ff */
[----:B------:R-:W-:-:S04]  /*0100*/  LEA.HI R4, R11, R11, RZ, 0x5 ;  /* 0x0000000b0b047211 */ /* 0x000fc800078f28ff */
[----:B------:R-:W-:-:S04]  /*0110*/  LOP3.LUT R4, R4, 0xffffffe0, RZ, 0xc0, !PT ;  /* 0xffffffe004047812 */ /* 0x000fc800078ec0ff */
[----:B------:R-:W-:-:S05]  /*0120*/  IADD3 R11, R11, -R4, RZ ;  /* 0x800000040b0b7210 */ /* 0x000fca0007ffe0ff */
[----:B-1----:R-:W-:Y:S01]  /*0130*/  IMAD.WIDE R4, R11, 0x4, R2 ;  /* 0x000000040b047825 */ /* 0x002fe200078e0202 */
[----:B------:R-:W-:-:S04]  /*0140*/  SHF.R.S32.HI R6, RZ, 0xc, R6 ;  /* 0x0000000cff067819 */ /* 0x000fc80000011406 */
[----:B------:R-:W3:Y:S01]  /*0150*/  LDG.E.EL R20, desc[UR4][R4.64] ;  /* 0x0000000404147981 */ /* 0x000ee2000c2e1900 */
[----:B------:R-:W-:-:S04]  /*0160*/  LEA.HI R7, R6, R6, RZ, 0x5 ;  /* 0x0000000606077211 */ /* 0x000fc800078f28ff */
[----:B------:R-:W-:-:S04]  /*0170*/  LOP3.LUT R7, R7, 0xffffffe0, RZ, 0xc0, !PT ;  /* 0xffffffe007077812 */ /* 0x000fc800078ec0ff */
[----:B------:R-:W-:-:S05]  /*0180*/  IADD3 R21, R6, -R7, RZ ;  /* 0x8000000706157210 */ /* 0x000fca0007ffe0ff */
[----:B------:R-:W-:Y:S02]  /*0190*/  IMAD.WIDE R22, R21, 0x4, R2 ;  /* 0x0000000415167825 */ /* 0x000fe400078e0202 */
[----:B------:R-:W1:Y:S04]  /*01a0*/  LDC.64 R2, c[0x0][0x230] ;  /* 0x00008c00ff027b82 */ /* 0x000e680000000a00 */
[----:B------:R-:W3:Y:S01]  /*01b0*/  LDG.E.EL R23, desc[UR4][R22.64] ;  /* 0x0000000416177981 */ /* 0x000ee2000c2e1900 */
[----:B--2---:R-:W-:-:S04]  /*01c0*/  IMAD.WIDE R24, R11, 0x4, R8 ;  /* 0x000000040b187825 */ /* 0x004fc800078e0208 */
[----:B----4-:R-:W-:Y:S01]  /*01d0*/  IMAD.WIDE R18, R0, 0x4, R18 ;  /* 0x0000000400127825 */ /* 0x010fe200078e0212 */
[----:B------:R5:W2:Y:S04]  /*01e0*/  LDG.E.EL R17, desc[UR4][R24.64] ;  /* 0x0000000418117981 */ /* 0x000aa8000c2e1900 */
[----:B------:R-:W2:Y:S01]  /*01f0*/  LDG.E.128 R4, desc[UR4][R18.64] ;  /* 0x0000000412047981 */ /* 0x000ea2000c1e1d00 */
[----:B-----5:R-:W-:-:S04]  /*0200*/  IMAD.WIDE R24, R11, 0x4, R12 ;  /* 0x000000040b187825 */ /* 0x020fc800078e020c */
[----:B01----:R-:W-:Y:S01]  /*0210*/  IMAD.WIDE R28, R11, 0x4, R2 ;  /* 0x000000040b1c7825 */ /* 0x003fe200078e0202 */
[----:B------:R-:W4:Y:S04]  /*0220*/  LDG.E.EL R15, desc[UR4][R24.64] ;  /* 0x00000004180f7981 */ /* 0x000f28000c2e1900 */
[----:B------:R-:W4:Y:S01]  /*0230*/  LDG.E.EL R14, desc[UR4][R28.64] ;  /* 0x000000041c0e7981 */ /* 0x000f22000c2e1900 */
[----:B------:R-:W-:-:S03]  /*0240*/  IMAD.WIDE R26, R21, 0x4, R8 ;  /* 0x00000004151a7825 */ /* 0x000fc600078e0208 */
[----:B------:R-:W5:Y:S01]  /*0250*/  LDG.E.128 R8, desc[UR4][R18.64+0x800] ;  /* 0x0008000412087981 */ /* 0x000f62000c1e1d00 */
[----:B------:R-:W-:-:S03]  /*0260*/  IMAD.WIDE R12, R21, 0x4, R12 ;  /* 0x00000004150c7825 */ /* 0x000fc600078e020c */
[----:B------:R-:W5:Y:S01]  /*0270*/  LDG.E.EL R16, desc[UR4][R26.64] ;  /* 0x000000041a107981 */ /* 0x000f62000c2e1900 */
[----:B------:R-:W-:-:S03]  /*0280*/  IMAD.WIDE R2, R21, 0x4, R2 ;  /* 0x0000000415027825 */ /* 0x000fc600078e0202 */
[----:B------:R0:W5:Y:S04]  /*0290*/  LDG.E.EL R13, desc[UR4][R12.64] ;  /* 0x000000040c0d7981 */ /* 0x000168000c2e1900 */
[----:B------:R1:W5:Y:S01]  /*02a0*/  LDG.E.EL R22, desc[UR4][R2.64] ;  /* 0x0000000402167981 */ /* 0x000362000c2e1900 */
[----:B0-----:R-:W-:Y:S01]  /*02b0*/  HFMA2.MMA R12, -RZ, RZ, 1.625, 0 ;  /* 0x3e800000ff0c7435 */ /* 0x001fe200000001ff */
[----:B---3--:R-:W-:-:S04]  /*02c0*/  FADD R20, R20, 9.9999997473787516356e-06 ;  /* 0x3727c5ac14147421 */ /* 0x008fc80000000000 */
[----:B------:R-:W0:Y:S02]  /*02d0*/  MUFU.SQRT R21, R20 ;  /* 0x0000001400157308 */ /* 0x000e240000002000 */
[C---:B0-----:R-:W-:Y:S02]  /*02e0*/  FSETP.GT.AND P0, PT, R21.reuse, 8.50705917302346158658e+37, PT ;  /* 0x7e8000001500780b */ /* 0x041fe40003f04000 */
[----:B------:R-:W-:Y:S01]  /*02f0*/  FSETP.GEU.AND P2, PT, R21, 1.175494350822287508e-38, PT ;  /* 0x008000001500780b */ /* 0x000fe20003f4e000 */
[----:B------:R-:W-:-:S06]  /*0300*/  FADD R23, R23, 9.9999997473787516356e-06 ;  /* 0x3727c5ac17177421 */ /* 0x000fcc0000000000 */
[----:B------:R-:W0:Y:S04]  /*0310*/  MUFU.SQRT R23, R23 ;  /* 0x0000001700177308 */ /* 0x000e280000002000 */
[----:B------:R-:W-:-:S04]  /*0320*/  @P0 FMUL R21, R21, 0.25 ;  /* 0x3e80000015150820 */ /* 0x000fc80000400000 */
[----:B------:R-:W-:-:S06]  /*0330*/  @!P2 FMUL R21, R21, 16777216 ;  /* 0x4b8000001515a820 */ /* 0x000fcc0000400000 */
[----:B------:R-:W3:Y:S01]  /*0340*/  MUFU.RCP R21, R21 ;  /* 0x0000001500157308 */ /* 0x000ee20000001000 */
[C---:B0-----:R-:W-:Y:S02]  /*0350*/  FSETP.GT.AND P1, PT, R23.reuse, 8.50705917302346158658e+37, PT ;  /* 0x7e8000001700780b */ /* 0x041fe40003f24000 */
[----:B-1----:R-:W-:Y:S02]  /*0360*/  FSEL R2, R12, 1, P0 ;  /* 0x3f8000000c027808 */ /* 0x002fe40000000000 */
[----:B------:R-:W-:-:S03]  /*0370*/  FSETP.GEU.AND P0, PT, R23, 1.175494350822287508e-38, PT ;  /* 0x008000001700780b */ /* 0x000fc60003f0e000 */
[----:B------:R-:W-:Y:S01]  /*0380*/  @!P2 FMUL R2, R2, 16777216 ;  /* 0x4b8000000202a820 */ /* 0x000fe20000400000 */
[----:B--2---:R-:W-:-:S03]  /*0390*/  FADD R4, R4, -R17 ;  /* 0x8000001104047221 */ /* 0x004fc60000000000 */
[----:B---3--:R-:W-:Y:S02]  /*03a0*/  FMUL R3, R21, R2 ;  /* 0x0000000215037220 */ /* 0x008fe40000400000 */
[----:B------:R-:W-:Y:S02]  /*03b0*/  @P1 FMUL R23, R23, 0.25 ;  /* 0x3e80000017171820 */ /* 0x000fe40000400000 */
[-C--:B------:R-:W-:Y:S02]  /*03c0*/  FMUL R2, R4, R3.reuse ;  /* 0x0000000304027220 */ /* 0x080fe40000400000 */
[----:B------:R-:W-:Y:S01]  /*03d0*/  @!P0 FMUL R23, R23, 16777216 ;  /* 0x4b80000017178820 */ /* 0x000fe20000400000 */
[----:B------:R-:W-:Y:S01]  /*03e0*/  FADD R18, R5, -R17 ;  /* 0x8000001105127221 */ /* 0x000fe20000000000 */
[----:B----4-:R-:W-:Y:S02]  /*03f0*/  FFMA R2, R14, R2, R15 ;  /* 0x000000020e027223 */ /* 0x010fe4000000000f */
[----:B------:R-:W0:Y:S01]  /*0400*/  MUFU.RCP R4, R23 ;  /* 0x0000001700047308 */ /* 0x000e220000001000 */
[-C--:B------:R-:W-:Y:S01]  /*0410*/  FMUL R18, R18, R3.reuse ;  /* 0x0000000312127220 */ /* 0x080fe20000400000 */
[----:B------:R-:W-:Y:S01]  /*0420*/  FADD R5, RZ, -R2 ;  /* 0x80000002ff057221 */ /* 0x000fe20000000000 */
[--C-:B------:R-:W-:Y:S01]  /*0430*/  FADD R20, R7, -R17.reuse ;  /* 0x8000001107147221 */ /* 0x100fe20000000000 */
[----:B------:R-:W-:Y:S01]  /*0440*/  FADD R6, R6, -R17 ;  /* 0x8000001106067221 */ /* 0x000fe20000000000 */
[----:B------:R-:W-:Y:S01]  /*0450*/  FFMA R7, R14, R18, R15 ;  /* 0x000000120e077223 */ /* 0x000fe2000000000f */
[----:B------:R-:W-:Y:S01]  /*0460*/  FMUL R18, R5, 1.4426950216293334961 ;  /* 0x3fb8aa3b05127820 */ /* 0x000fe20000400000 */
[----:B------:R-:W-:Y:S01]  /*0470*/  FSEL R5, R12, 1, P1 ;  /* 0x3f8000000c057808 */ /* 0x000fe20000800000 */
[-C--:B------:R-:W-:Y:S01]  /*0480*/  FMUL R6, R6, R3.reuse ;  /* 0x0000000306067220 */ /* 0x080fe20000400000 */
[----:B------:R-:W-:-:S03]  /*0490*/  FMUL R20, R20, R3 ;  /* 0x0000000314147220 */ /* 0x000fc60000400000 */
[----:B------:R-:W-:Y:S01]  /*04a0*/  @!P0 FMUL R5, R5, 16777216 ;  /* 0x4b80000005058820 */ /* 0x000fe20000400000 */
[C-C-:B------:R-:W-:Y:S01]  /*04b0*/  FFMA R3, R14.reuse, R6, R15.reuse ;  /* 0x000000060e037223 */ /* 0x140fe2000000000f */
[----:B------:R-:W-:Y:S02]  /*04c0*/  FFMA R14, R14, R20, R15 ;  /* 0x000000140e0e7223 */ /* 0x000fe4000000000f */
[----:B0-----:R-:W-:Y:S01]  /*04d0*/  FMUL R6, R4, R5 ;  /* 0x0000000504067220 */ /* 0x001fe20000400000 */
[----:B------:R-:W-:Y:S01]  /*04e0*/  FADD R4, RZ, -R3 ;  /* 0x80000003ff047221 */ /* 0x000fe20000000000 */
[--C-:B-----5:R-:W-:Y:S01]  /*04f0*/  FADD R15, R8, -R16.reuse ;  /* 0x80000010080f7221 */ /* 0x120fe20000000000 */
[----:B------:R-:W-:Y:S02]  /*0500*/  FSETP.GEU.AND P3, PT, R18, -126, PT ;  /* 0xc2fc00001200780b */ /* 0x000fe40003f6e000 */
[----:B------:R-:W-:Y:S01]  /*0510*/  FMUL R8, R4, 1.4426950216293334961 ;  /* 0x3fb8aa3b04087820 */ /* 0x000fe20000400000 */
[----:B------:R-:W-:Y:S01]  /*0520*/  FMUL R4, R15, R6 ;  /* 0x000000060f047220 */ /* 0x000fe20000400000 */
[--C-:B------:R-:W-:Y:S01]  /*0530*/  FADD R5, R9, -R16.reuse ;  /* 0x8000001009057221 */ /* 0x100fe20000000000 */
[----:B------:R-:W-:-:S02]  /*0540*/  FADD R15, R10, -R16 ;  /* 0x800000100a0f7221 */ /* 0x000fc40000000000 */
[C-C-:B------:R-:W-:Y:S01]  /*0550*/  FFMA R4, R22.reuse, R4, R13.reuse ;  /* 0x0000000416047223 */ /* 0x140fe2000000000d */
[-C--:B------:R-:W-:Y:S01]  /*0560*/  FMUL R5, R5, R6.reuse ;  /* 0x0000000605057220 */ /* 0x080fe20000400000 */
[----:B------:R-:W-:Y:S02]  /*0570*/  FADD R11, R11, -R16 ;  /* 0x800000100b0b7221 */ /* 0x000fe40000000000 */
[----:B------:R-:W-:Y:S01]  /*0580*/  FADD R10, RZ, -R4 ;  /* 0x80000004ff0a7221 */ /* 0x000fe20000000000 */
[----:B------:R-:W-:Y:S01]  /*0590*/  FFMA R5, R22, R5, R13 ;  /* 0x0000000516057223 */ /* 0x000fe2000000000d */
[-C--:B------:R-:W-:Y:S01]  /*05a0*/  FMUL R15, R15, R6.reuse ;  /* 0x000000060f0f7220 */ /* 0x080fe20000400000 */
[----:B------:R-:W-:Y:S01]  /*05b0*/  @!P3 FMUL R18, R18, 0.5 ;  /* 0x3f0000001212b820 */ /* 0x000fe20000400000 */
[----:B------:R-:W-:Y:S01]  /*05c0*/  FMUL R16, R10, 1.4426950216293334961 ;  /* 0x3fb8aa3b0a107820 */ /* 0x000fe20000400000 */
[----:B------:R-:W-:Y:S01]  /*05d0*/  FMUL R11, R11, R6 ;  /* 0x000000060b0b7220 */ /* 0x000fe20000400000 */
[----:B------:R-:W-:Y:S01]  /*05e0*/  FADD R10, RZ, -R5 ;  /* 0x80000005ff0a7221 */ /* 0x000fe20000000000 */
[----:B------:R-:W-:-:S02]  /*05f0*/  FFMA R6, R22, R15, R13 ;  /* 0x0000000f16067223 */ /* 0x000fc4000000000d */
[----:B------:R-:W0:Y:S01]  /*0600*/  MUFU.EX2 R18, R18 ;  /* 0x0000001200127308 */ /* 0x000e220000000800 */
[----:B------:R-:W-:Y:S01]  /*0610*/  FSETP.GEU.AND P6, PT, R16, -126, PT ;  /* 0xc2fc00001000780b */ /* 0x000fe20003fce000 */
[----:B------:R-:W-:Y:S01]  /*0620*/  FMUL R15, R10, 1.4426950216293334961 ;  /* 0x3fb8aa3b0a0f7820 */ /* 0x000fe20000400000 */
[----:B------:R-:W-:Y:S01]  /*0630*/  FADD R10, RZ, -R6 ;  /* 0x80000006ff0a7221 */ /* 0x000fe20000000000 */
[----:B------:R-:W-:Y:S01]  /*0640*/  FFMA R13, R22, R11, R13 ;  /* 0x0000000b160d7223 */ /* 0x000fe2000000000d */
[----:B------:R-:W-:Y:S01]  /*0650*/  FADD R17, RZ, -R7 ;  /* 0x80000007ff117221 */ /* 0x000fe20000000000 */
[----:B------:R-:W-:Y:S01]  /*0660*/  FADD R9, RZ, -R14 ;  /* 0x8000000eff097221 */ /* 0x000fe20000000000 */
[----:B------:R-:W-:Y:S01]  /*0670*/  FMUL R11, R10, 1.4426950216293334961 ;  /* 0x3fb8aa3b0a0b7820 */ /* 0x000fe20000400000 */
[----:B------:R-:W-:Y:S01]  /*0680*/  FSETP.GEU.AND P5, PT, R8, -126, PT ;  /* 0xc2fc00000800780b */ /* 0x000fe20003fae000 */
[----:B------:R-:W-:Y:S01]  /*0690*/  FADD R10, RZ, -R13 ;  /* 0x8000000dff0a7221 */ /* 0x000fe20000000000 */
[----:B------:R-:W-:Y:S01]  /*06a0*/  FSETP.GEU.AND P1, PT, R15, -126, PT ;  /* 0xc2fc00000f00780b */ /* 0x000fe20003f2e000 */
[----:B------:R-:W-:Y:S01]  /*06b0*/  FMUL R17, R17, 1.4426950216293334961 ;  /* 0x3fb8aa3b11117820 */ /* 0x000fe20000400000 */
[----:B------:R-:W-:Y:S01]  /*06c0*/  FMUL R9, R9, 1.4426950216293334961 ;  /* 0x3fb8aa3b09097820 */ /* 0x000fe20000400000 */
[----:B------:R-:W-:Y:S01]  /*06d0*/  FSETP.GEU.AND P2, PT, R11, -126, PT ;  /* 0xc2fc00000b00780b */ /* 0x000fe20003f4e000 */
[----:B------:R-:W-:Y:S01]  /*06e0*/  FMUL R19, R10, 1.4426950216293334961 ;  /* 0x3fb8aa3b0a137820 */ /* 0x000fe20000400000 */
[----:B------:R-:W-:Y:S01]  /*06f0*/  @!P6 FMUL R16, R16, 0.5 ;  /* 0x3f0000001010e820 */ /* 0x000fe20000400000 */
[----:B------:R-:W-:Y:S01]  /*0700*/  FSETP.GEU.AND P4, PT, R17, -126, PT ;  /* 0xc2fc00001100780b */ /* 0x000fe20003f8e000 */
[----:B0-----:R-:W-:Y:S01]  /*0710*/  @!P3 FMUL R18, R18, R18 ;  /* 0x000000121212b220 */ /* 0x001fe20000400000 */
[----:B------:R-:W-:-:S02]  /*0720*/  FSETP.GEU.AND P0, PT, R9, -126, PT ;  /* 0xc2fc00000900780b */ /* 0x000fc40003f0e000 */
[----:B------:R-:W-:Y:S01]  /*0730*/  FSETP.GEU.AND P3, PT, R19, -126, PT ;  /* 0xc2fc00001300780b */ /* 0x000fe20003f6e000 */
[----:B------:R-:W0:Y:S01]  /*0740*/  MUFU.EX2 R16, R16 ;  /* 0x0000001000107308 */ /* 0x000e220000000800 */
[----:B------:R-:W-:Y:S01]  /*0750*/  @!P5 FMUL R8, R8, 0.5 ;  /* 0x3f0000000808d820 */ /* 0x000fe20000400000 */
[----:B------:R-:W-:-:S03]  /*0760*/  @!P1 FMUL R15, R15, 0.5 ;  /* 0x3f0000000f0f9820 */ /* 0x000fc60000400000 */
[----:B------:R-:W-:Y:S01]  /*0770*/  @!P2 FMUL R11, R11, 0.5 ;  /* 0x3f0000000b0ba820 */ /* 0x000fe20000400000 */
[----:B------:R-:W-:Y:S02]  /*0780*/  FADD R10, R18, 1 ;  /* 0x3f800000120a7421 */ /* 0x000fe40000000000 */
[----:B------:R-:W1:Y:S01]  /*0790*/  MUFU.EX2 R8, R8 ;  /* 0x0000000800087308 */ /* 0x000e620000000800 */
[----:B------:R-:W-:Y:S01]  /*07a0*/  @!P4 FMUL R17, R17, 0.5 ;  /* 0x3f0000001111c820 */ /* 0x000fe20000400000 */
[----:B------:R-:W-:Y:S02]  /*07b0*/  @!P0 FMUL R9, R9, 0.5 ;  /* 0x3f00000009098820 */ /* 0x000fe40000400000 */
[----:B------:R-:W-:-:S04]  /*07c0*/  @!P3 FMUL R19, R19, 0.5 ;  /* 0x3f0000001313b820 */ /* 0x000fc80000400000 */
[----:B------:R-:W2:Y:S01]  /*07d0*/  MUFU.EX2 R15, R15 ;  /* 0x0000000f000f7308 */ /* 0x000ea20000000800 */
[----:B0-----:R-:W-:-:S07]  /*07e0*/  @!P6 FMUL R16, R16, R16 ;  /* 0x000000101010e220 */ /* 0x001fce0000400000 */
[----:B------:R-:W0:Y:S01]  /*07f0*/  MUFU.EX2 R18, R11 ;  /* 0x0000000b00127308 */ /* 0x000e220000000800 */
[----:B------:R-:W-:-:S07]  /*0800*/  FADD R20, R16, 1 ;  /* 0x3f80000010147421 */ /* 0x000fce0000000000 */
[----:B------:R-:W3:Y:S08]  /*0810*/  MUFU.EX2 R17, R17 ;  /* 0x0000001100117308 */ /* 0x000ef00000000800 */
[----:B------:R-:W4:Y:S01]  /*0820*/  MUFU.EX2 R9, R9 ;  /* 0x0000000900097308 */ /* 0x000f220000000800 */
[----:B-1----:R-:W-:-:S07]  /*0830*/  @!P5 FMUL R8, R8, R8 ;  /* 0x000000080808d220 */ /* 0x002fce0000400000 */
[----:B------:R-:W1:Y:S01]  /*0840*/  MUFU.EX2 R19, R19 ;  /* 0x0000001300137308 */ /* 0x000e620000000800 */
[----:B--2---:R-:W-:Y:S01]  /*0850*/  @!P1 FMUL R15, R15, R15 ;  /* 0x0000000f0f0f9220 */ /* 0x004fe20000400000 */
[----:B0-----:R-:W-:Y:S01]  /*0860*/  @!P2 FMUL R18, R18, R18 ;  /* 0x000000121212a220 */ /* 0x001fe20000400000 */
[----:B------:R-:W-:Y:S01]  /*0870*/  FSETP.GT.AND P1, PT, R20, 8.50705917302346158658e+37, PT ;  /* 0x7e8000001400780b */ /* 0x000fe20003f24000 */
[----:B------:R-:W-:Y:S01]  /*0880*/  FADD R8, R8, 1 ;  /* 0x3f80000008087421 */ /* 0x000fe20000000000 */
[----:B------:R-:W-:Y:S01]  /*0890*/  FADD R21, R15, 1 ;  /* 0x3f8000000f157421 */ /* 0x000fe20000000000 */
[----:B------:R-:W-:Y:S01]  /*08a0*/  FADD R22, R18, 1 ;  /* 0x3f80000012167421 */ /* 0x000fe20000000000 */
[----:B---3--:R-:W-:Y:S01]  /*08b0*/  @!P4 FMUL R17, R17, R17 ;  /* 0x000000111111c220 */ /* 0x008fe20000400000 */
[----:B----4-:R-:W-:Y:S01]  /*08c0*/  @!P0 FMUL R9, R9, R9 ;  /* 0x0000000909098220 */ /* 0x010fe20000400000 */
[----:B------:R-:W-:Y:S02]  /*08d0*/  FSETP.GT.AND P6, PT, R8, 8.50705917302346158658e+37, PT ;  /* 0x7e8000000800780b */ /* 0x000fe40003fc4000 */
[----:B------:R-:W-:Y:S01]  /*08e0*/  FADD R17, R17, 1 ;  /* 0x3f80000011117421 */ /* 0x000fe20000000000 */
[----:B------:R-:W-:Y:S01]  /*08f0*/  FSETP.GT.AND P2, PT, R21, 8.50705917302346158658e+37, PT ;  /* 0x7e8000001500780b */ /* 0x000fe20003f44000 */
[----:B------:R-:W-:Y:S01]  /*0900*/  FADD R16, R9, 1 ;  /* 0x3f80000009107421 */ /* 0x000fe20000000000 */
[----:B-1----:R-:W-:Y:S01]  /*0910*/  @!P3 FMUL R19, R19, R19 ;  /* 0x000000131313b220 */ /* 0x002fe20000400000 */
[----:B------:R-:W-:Y:S01]  /*0920*/  FSETP.GT.AND P3, PT, R22, 8.50705917302346158658e+37, PT ;  /* 0x7e8000001600780b */ /* 0x000fe20003f64000 */
[----:B------:R-:W-:-:S02]  /*0930*/  @P1 FMUL R20, R20, 0.25 ;  /* 0x3e80000014141820 */ /* 0x000fc40000400000 */
[----:B------:R-:W-:Y:S01]  /*0940*/  FADD R23, R19, 1 ;  /* 0x3f80000013177421 */ /* 0x000fe20000000000 */
[----:B------:R-:W-:Y:S02]  /*0950*/  FSETP.GT.AND P4, PT, R10, 8.50705917302346158658e+37, PT ;  /* 0x7e8000000a00780b */ /* 0x000fe40003f84000 */
[----:B------:R-:W-:Y:S02]  /*0960*/  FSEL R19, R12, 1, P1 ;  /* 0x3f8000000c137808 */ /* 0x000fe40000800000 */
[----:B------:R-:W-:Y:S02]  /*0970*/  FSETP.GT.AND P5, PT, R17, 8.50705917302346158658e+37, PT ;  /* 0x7e8000001100780b */ /* 0x000fe40003fa4000 */
[----:B------:R-:W-:Y:S02]  /*0980*/  FSETP.GT.AND P1, PT, R16, 8.50705917302346158658e+37, PT ;  /* 0x7e8000001000780b */ /* 0x000fe40003f24000 */
[----:B------:R-:W-:Y:S01]  /*0990*/  FSETP.GT.AND P0, PT, R23, 8.50705917302346158658e+37, PT ;  /* 0x7e8000001700780b */ /* 0x000fe20003f04000 */
[----:B------:R-:W-:Y:S01]  /*09a0*/  @P6 FMUL R8, R8, 0.25 ;  /* 0x3e80000008086820 */ /* 0x000fe20000400000 */
[----:B------:R-:W-:Y:S01]  /*09b0*/  @P3 FMUL R22, R22, 0.25 ;  /* 0x3e80000016163820 */ /* 0x000fe20000400000 */
[----:B------:R-:W-:Y:S01]  /*09c0*/  @P2 FMUL R21, R21, 0.25 ;  /* 0x3e80000015152820 */ /* 0x000fe20000400000 */
[----:B------:R-:W0:Y:S01]  /*09d0*/  MUFU.RCP R20, R20 ;  /* 0x0000001400147308 */ /* 0x000e220000001000 */
[----:B------:R-:W-:-:S04]  /*09e0*/  @P4 FMUL R10, R10, 0.25 ;  /* 0x3e8000000a0a4820 */ /* 0x000fc80000400000 */
[----:B------:R-:W-:-:S03]  /*09f0*/  @P5 FMUL R17, R17, 0.25 ;  /* 0x3e80000011115820 */ /* 0x000fc60000400000 */
[----:B------:R1:W-:Y:S01]  /*0a00*/  MUFU.RCP R15, R8 ;  /* 0x00000008000f7308 */ /* 0x0003e20000001000 */
[----:B------:R-:W-:Y:S01]  /*0a10*/  @P1 FMUL R16, R16, 0.25 ;  /* 0x3e80000010101820 */ /* 0x000fe20000400000 */
[----:B------:R-:W-:-:S06]  /*0a20*/  @P0 FMUL R23, R23, 0.25 ;  /* 0x3e80000017170820 */ /* 0x000fcc0000400000 */
[----:B------:R0:W2:Y:S01]  /*0a30*/  MUFU.RCP R18, R21 ;  /* 0x0000001500127308 */ /* 0x0000a20000001000 */
[----:B-1----:R-:W1:Y:S07]  /*0a40*/  LDC.64 R8, c[0x0][0x210] ;  /* 0x00008400ff087b82 */ /* 0x002e6e0000000a00 */
[----:B------:R-:W3:Y:S01]  /*0a50*/  MUFU.RCP R22, R22 ;  /* 0x0000001600167308 */ /* 0x000ee20000001000 */
[C---:B------:R-:W-:Y:S02]  /*0a60*/  FSEL R25, R12.reuse, 1, P2 ;  /* 0x3f8000000c197808 */ /* 0x040fe40001000000 */
[----:B------:R-:W-:-:S05]  /*0a70*/  FSEL R27, R12, 1, P3 ;  /* 0x3f8000000c1b7808 */ /* 0x000fca0001800000 */
[----:B------:R-:W4:Y:S08]  /*0a80*/  MUFU.RCP R10, R10 ;  /* 0x0000000a000a7308 */ /* 0x000f300000001000 */
[----:B------:R-:W5:Y:S08]  /*0a90*/  MUFU.RCP R11, R17 ;  /* 0x00000011000b7308 */ /* 0x000f700000001000 */
[----:B------:R4:W1:Y:S08]  /*0aa0*/  MUFU.RCP R17, R23 ;  /* 0x0000001700117308 */ /* 0x0008700000001000 */
[----:B------:R-:W1:Y:S01]  /*0ab0*/  MUFU.RCP R16, R16 ;  /* 0x0000001000107308 */ /* 0x000e620000001000 */
[----:B0-----:R-:W-:Y:S01]  /*0ac0*/  FMUL R21, R20, R19 ;  /* 0x0000001314157220 */ /* 0x001fe20000400000 */
[----:B--2---:R-:W-:Y:S01]  /*0ad0*/  FMUL R18, R18, R25 ;  /* 0x0000001912127220 */ /* 0x004fe20000400000 */
[----:B---3--:R-:W-:Y:S01]  /*0ae0*/  FMUL R19, R22, R27 ;  /* 0x0000001b16137220 */ /* 0x008fe20000400000 */
[----:B------:R-:W-:-:S02]  /*0af0*/  FSEL R25, R12, 1, P4 ;  /* 0x3f8000000c197808 */ /* 0x000fc40002000000 */
[C---:B------:R-:W-:Y:S02]  /*0b00*/  FSEL R20, R12.reuse, 1, P5 ;  /* 0x3f8000000c147808 */ /* 0x040fe40002800000 */
[C---:B------:R-:W-:Y:S02]  /*0b10*/  FSEL R24, R12.reuse, 1, P0 ;  /* 0x3f8000000c187808 */ /* 0x040fe40000000000 */
[C---:B------:R-:W-:Y:S02]  /*0b20*/  FSEL R22, R12.reuse, 1, P6 ;  /* 0x3f8000000c167808 */ /* 0x040fe40003000000 */
[----:B------:R-:W-:Y:S01]  /*0b30*/  FSEL R27, R12, 1, P1 ;  /* 0x3f8000000c1b7808 */ /* 0x000fe20000800000 */
[----:B----4-:R-:W-:Y:S01]  /*0b40*/  FMUL R23, R10, R25 ;  /* 0x000000190a177220 */ /* 0x010fe20000400000 */
[----:B-----5:R-:W-:Y:S01]  /*0b50*/  FMUL R20, R11, R20 ;  /* 0x000000140b147220 */ /* 0x020fe20000400000 */
[----:B-1----:R-:W-:Y:S01]  /*0b60*/  FMUL R12, R17, R24 ;  /* 0x00000018110c7220 */ /* 0x002fe20000400000 */
[----:B------:R-:W-:Y:S01]  /*0b70*/  FMUL R10, R15, R22 ;  /* 0x000000160f0a7220 */ /* 0x000fe20000400000 */
[----:B------:R-:W-:Y:S01]  /*0b80*/  FMUL R11, R16, R27 ;  /* 0x0000001b100b7220 */ /* 0x000fe20000400000 */
[----:B------:R-:W-:-:S04]  /*0b90*/  IMAD.WIDE R16, R0, 0x4, R8 ;  /* 0x0000000400107825 */ /* 0x000fc800078e0208 */
[----:B------:R-:W-:Y:S01]  /*0ba0*/  FMUL R9, R7, R20 ;  /* 0x0000001407097220 */ /* 0x000fe20000400000 */
[----:B------:R-:W-:Y:S01]  /*0bb0*/  FMUL R4, R4, R21 ;  /* 0x0000001504047220 */ /* 0x000fe20000400000 */
[----:B------:R-:W-:Y:S01]  /*0bc0*/  FMUL R5, R5, R18 ;  /* 0x0000001205057220 */ /* 0x000fe20000400000 */
[----:B------:R-:W-:Y:S01]  /*0bd0*/  FMUL R6, R6, R19 ;  /* 0x0000001306067220 */ /* 0x000fe20000400000 */
[----:B------:R-:W-:Y:S01]  /*0be0*/  FMUL R8, R2, R23 ;  /* 0x0000001702087220 */ /* 0x000fe20000400000 */
[----:B------:R-:W-:Y:S01]  /*0bf0*/  FMUL R10, R3, R10 ;  /* 0x0000000a030a7220 */ /* 0x000fe20000400000 */
[----:B------:R-:W-:Y:S01]  /*0c00*/  FMUL R11, R14, R11 ;  /* 0x0000000b0e0b7220 */ /* 0x000fe20000400000 */
[----:B------:R-:W-:-:S04]  /*0c10*/  FMUL R7, R13, R12 ;  /* 0x0000000c0d077220 */ /* 0x000fc80000400000 */
[----:B------:R-:W-:Y:S04]  /*0c20*/  STG.E.128 desc[UR4][R16.64], R8 ;  /* 0x0000000810007986 */ /* 0x000fe8000c101d04 */
[----:B------:R-:W-:Y:S01]  /*0c30*/  STG.E.128 desc[UR4][R16.64+0x800], R4 ;  /* 0x0008000410007986 */ /* 0x000fe2000c101d04 */
[----:B------:R-:W-:Y:S05]  /*0c40*/  EXIT ;  /* 0x000000000000794d */ /* 0x000fea0003800000 */
.L_x_0:
[----:B------:R-:W-:-:S00]  /*0c50*/  BRA `(.L_x_0) ;  /* 0xfffffffc00fc7947 */ /* 0x000fc0000383ffff */
[----:B------:R-:W-:-:S00]  /*0c60*/  NOP ;  /* 0x0000000000007918 */ /* 0x000fc00000000000 */
        /* <DEDUP_REMOVED lines=9> */
.L_x_1:


//--------------------- .nv.global.init           --------------------------
	.section	.nv.global.init,"aw",@progbits
.nv.global.init:
	.type		_$_str,@object
	.size		_$_str,(_$_str_$_2 - _$_str)
_$_str:
        /*0000*/ 	.byte	0x5f, 0x5f, 0x43, 0x55, 0x44, 0x41, 0x5f, 0x46, 0x54, 0x5a, 0x00
	.type		_$_str_$_2,@object
	.size		_$_str_$_2,(.L_1 - _$_str_$_2)
_$_str_$_2:
        /*000b*/ 	.byte	0x5f, 0x5f, 0x43, 0x55, 0x44, 0x41, 0x5f, 0x50, 0x52, 0x45, 0x43, 0x5f, 0x53, 0x51, 0x52, 0x54
        /*001b*/ 	.byte	0x00
.L_1:


//--------------------- .nv.constant0.triton_poi_fused__native_batch_norm_legit_no_training_silu_0 --------------------------
	.section	.nv.constant0.triton_poi_fused__native_batch_norm_legit_no_training_silu_0,"a",@progbits
	.sectionflags	@""
	.align	4
.nv.constant0.triton_poi_fused__native_batch_norm_legit_no_training_silu_0:
	.zero		580
